//
// Generated by NVIDIA NVVM Compiler
//
// Compiler Build ID: CL-36424714
// Cuda compilation tools, release 13.0, V13.0.88
// Based on NVVM 20.0.0
//

.version 9.0
.target sm_100
.address_size 64

	// .globl	_Z12hello_kernelv
.extern .func  (.param .b32 func_retval0) vprintf
(
	.param .b64 vprintf_param_0,
	.param .b64 vprintf_param_1
)
;
.global .align 1 .b8 $str[25] = {72, 101, 108, 108, 111, 32, 102, 114, 111, 109, 32, 67, 85, 68, 65, 32, 107, 101, 114, 110, 101, 108, 33, 10};

.visible .entry _Z12hello_kernelv()
{
	.reg .b32 	%r<3>;
	.reg .b64 	%rd<3>;

	mov.u64 	%rd1, $str;
	cvta.global.u64 	%rd2, %rd1;
	{ // callseq 0, 0
	.param .b64 param0;
	st.param.b64 	[param0], %rd2;
	.param .b64 param1;
	st.param.b64 	[param1], 0;
	.param .b32 retval0;
	call.uni (retval0), 
	vprintf, 
	(
	param0, 
	param1
	);
	ld.param.b32 	%r1, [retval0];
	} // callseq 0
	ret;

}


// ===== COMPILED SASS (sm_100) =====

	.target	sm_100

	.elftype	@"ET_EXEC"


//--------------------- .note.nv.tkinfo           --------------------------
	.section	.note.nv.tkinfo,"",@"SHT_NOTE"
	.sectionflags	@"SHF_NOTE_NV_TKINFO"
	.tkinfo
        /*0018*/ 	.word	0x00000002
        /*0030*/ 	.string	""
        /*0030*/ 	.string	"ptxas"
        /*0030*/ 	.string	"Cuda compilation tools, release 13.0, V13.0.88"
        /*0030*/ 	.string	"Build cuda_13.0.r13.0/compiler.36424714_0"
        /*0030*/ 	.string	"-arch sm_100 -m 64 "



//--------------------- .note.nv.cuinfo           --------------------------
	.section	.note.nv.cuinfo,"",@"SHT_NOTE"
	.sectionflags	@"SHF_NOTE_NV_CUINFO"
        /*0018*/ 	.short	0x0002
        /*001a*/ 	.short	0x0064
        /*001c*/ 	.short	0x0082
	.zero		2


//--------------------- .nv.info                  --------------------------
	.section	.nv.info,"",@"SHT_CUDA_INFO"
	.align	4


	//----- nvinfo : EIATTR_REGCOUNT
	.align		4
        /*0000*/ 	.byte	0x04, 0x2f
        /*0002*/ 	.short	(.L_2 - .L_1)
	.align		4
.L_1:
        /*0004*/ 	.word	index@(_Z12hello_kernelv)
        /*0008*/ 	.word	0x00000018


	//----- nvinfo : EIATTR_FRAME_SIZE
	.align		4
.L_2:
        /*000c*/ 	.byte	0x04, 0x11
        /*000e*/ 	.short	(.L_4 - .L_3)
	.align		4
.L_3:
        /*0010*/ 	.word	index@(_Z12hello_kernelv)
        /*0014*/ 	.word	0x00000000


	//----- nvinfo : EIATTR_MIN_STACK_SIZE
	.align		4
.L_4:
        /*0018*/ 	.byte	0x04, 0x12
        /*001a*/ 	.short	(.L_6 - .L_5)
	.align		4
.L_5:
        /*001c*/ 	.word	index@(_Z12hello_kernelv)
        /*0020*/ 	.word	0x00000000
.L_6:


//--------------------- .nv.compat                --------------------------
	.section	.nv.compat,"",@"SHT_CUDA_COMPAT_INFO"
	.align	4
        /*0000*/ 	.byte	0x02, 0x09, 0x00, 0x00, 0x02, 0x02, 0x01, 0x00, 0x02, 0x05, 0x05, 0x00, 0x03, 0x07, 0x01, 0x01
        /*0010*/ 	.byte	0x02, 0x03, 0x00, 0x00, 0x02, 0x06, 0x01, 0x00, 0x04, 0x0b, 0x08, 0x00, 0x09, 0x00, 0x00, 0x00
        /*0020*/ 	.byte	0x00, 0x00, 0x00, 0x00


//--------------------- .nv.info._Z12hello_kernelv --------------------------
	.section	.nv.info._Z12hello_kernelv,"",@"SHT_CUDA_INFO"
	.sectionflags	@""
	.align	4


	//----- nvinfo : EIATTR_CUDA_API_VERSION
	.align		4
        /*0000*/ 	.byte	0x04, 0x37
        /*0002*/ 	.short	(.L_8 - .L_7)
.L_7:
        /*0004*/ 	.word	0x00000082


	//----- nvinfo : EIATTR_SPARSE_MMA_MASK
	.align		4
.L_8:
        /*0008*/ 	.byte	0x03, 0x50
        /*000a*/ 	.short	0x0000


	//----- nvinfo : EIATTR_MAXREG_COUNT
	.align		4
        /*000c*/ 	.byte	0x03, 0x1b
        /*000e*/ 	.short	0x00ff


	//----- nvinfo : EIATTR_EXTERNS
	.align		4
        /*0010*/ 	.byte	0x04, 0x0f
        /*0012*/ 	.short	(.L_10 - .L_9)


	//   ....[0]....
	.align		4
.L_9:
        /*0014*/ 	.word	index@(vprintf)


	//----- nvinfo : EIATTR_MERCURY_ISA_VERSION
	.align		4
.L_10:
        /*0018*/ 	.byte	0x03, 0x5f
        /*001a*/ 	.short	0x0101


	//----- nvinfo : EIATTR_VRC_CTA_INIT_COUNT
	.align		4
        /*001c*/ 	.byte	0x02, 0x4a
	.zero		1
	.zero		1


	//----- nvinfo : EIATTR_SYSCALL_OFFSETS
	.align		4
        /*0020*/ 	.byte	0x04, 0x46
        /*0022*/ 	.short	(.L_12 - .L_11)


	//   ....[0]....
.L_11:
        /*0024*/ 	.word	0x00000080


	//----- nvinfo : EIATTR_EXIT_INSTR_OFFSETS
	.align		4
.L_12:
        /*0028*/ 	.byte	0x04, 0x1c
        /*002a*/ 	.short	(.L_14 - .L_13)


	//   ....[0]....
.L_13:
        /*002c*/ 	.word	0x00000090


	//----- nvinfo : EIATTR_SW_WAR
	.align		4
.L_14:
        /*0030*/ 	.byte	0x04, 0x36
        /*0032*/ 	.short	(.L_16 - .L_15)
.L_15:
        /*0034*/ 	.word	0x00000008
.L_16:


//--------------------- .nv.callgraph             --------------------------
	.section	.nv.callgraph,"",@"SHT_CUDA_CALLGRAPH"
	.align	4
	.sectionentsize	8
	.align		4
        /*0000*/ 	.word	0x00000000
	.align		4
        /*0004*/ 	.word	0xffffffff
	.align		4
        /*0008*/ 	.word	index@(_Z12hello_kernelv)
	.align		4
        /*000c*/ 	.word	index@(vprintf)
	.align		4
        /*0010*/ 	.word	0x00000000
	.align		4
        /*0014*/ 	.word	0xfffffffe
	.align		4
        /*0018*/ 	.word	0x00000000
	.align		4
        /*001c*/ 	.word	0xfffffffd
	.align		4
        /*0020*/ 	.word	0x00000000
	.align		4
        /*0024*/ 	.word	0xfffffffc


//--------------------- .nv.constant4             --------------------------
	.section	.nv.constant4,"a",@progbits
	.align	8
	.align		8
.nv.constant4:
        /*0000*/ 	.dword	vprintf
	.align		8
        /*0008*/ 	.dword	$str


//--------------------- .text._Z12hello_kernelv   --------------------------
	.section	.text._Z12hello_kernelv,"ax",@progbits
	.align	128
        .global         _Z12hello_kernelv
        .type           _Z12hello_kernelv,@function
        .size           _Z12hello_kernelv,(.L_x_2 - _Z12hello_kernelv)
        .other          _Z12hello_kernelv,@"STO_CUDA_ENTRY STV_DEFAULT"
_Z12hello_kernelv:
.text._Z12hello_kernelv:
[----:B------:R-:W0:Y:S01]  /*0000*/  LDC R1, c[0x0][0x37c] ;  /* 0x0000df00ff017b82 */ /* 0x000e220000000800 */
[----:B------:R-:W-:Y:S01]  /*0010*/  MOV R0, 0x0 ;  /* 0x0000000000007802 */ /* 0x000fe20000000f00 */
[----:B------:R-:W1:Y:S01]  /*0020*/  LDCU.64 UR4, c[0x4][0x8] ;  /* 0x01000100ff0477ac */ /* 0x000e620008000a00 */
[----:B------:R-:W-:-:S05]  /*0030*/  CS2R R6, SRZ ;  /* 0x0000000000067805 */ /* 0x000fca000001ff00 */
[----:B------:R2:W3:Y:S01]  /*0040*/  LDC.64 R2, c[0x4][R0] ;  /* 0x0100000000027b82 */ /* 0x0004e20000000a00 */
[----:B-1----:R-:W-:Y:S02]  /*0050*/  IMAD.U32 R4, RZ, RZ, UR4 ;  /* 0x00000004ff047e24 */ /* 0x002fe4000f8e00ff */
[----:B--2---:R-:W-:-:S07]  /*0060*/  IMAD.U32 R5, RZ, RZ, UR5 ;  /* 0x00000005ff057e24 */ /* 0x004fce000f8e00ff */
[----:B------:R-:W-:-:S07]  /*0070*/  LEPC R20, `(.L_x_0) ;  /* 0x000000001014794e */ /* 0x000fce0000000000 */
[----:B0--3--:R-:W-:Y:S05]  /*0080*/  CALL.ABS.NOINC R2 ;  /* 0x0000000002007343 */ /* 0x009fea0003c00000 */
.L_x_0:
[----:B------:R-:W-:Y:S05]  /*0090*/  EXIT ;  /* 0x000000000000794d */ /* 0x000fea0003800000 */
.L_x_1:
[----:B------:R-:W-:-:S00]  /*00a0*/  BRA `(.L_x_1) ;  /* 0xfffffffc00fc7947 */ /* 0x000fc0000383ffff */
[----:B------:R-:W-:-:S00]  /*00b0*/  NOP ;  /* 0x0000000000007918 */ /* 0x000fc00000000000 */
        /* <DEDUP_REMOVED lines=12> */
.L_x_2:


//--------------------- .nv.global.init           --------------------------
	.section	.nv.global.init,"aw",@progbits
.nv.global.init:
	.type		$str,@object
	.size		$str,(.L_0 - $str)
$str:
        /*0000*/ 	.byte	0x48, 0x65, 0x6c, 0x6c, 0x6f, 0x20, 0x66, 0x72, 0x6f, 0x6d, 0x20, 0x43, 0x55, 0x44, 0x41, 0x20
        /*0010*/ 	.byte	0x6b, 0x65, 0x72, 0x6e, 0x65, 0x6c, 0x21, 0x0a, 0x00
.L_0:


//--------------------- .nv.shared.reserved.0     --------------------------
	.section	.nv.shared.reserved.0,"aw",@nobits
	.weak		__nv_reservedSMEM_offset_0_alias
	.size		__nv_reservedSMEM_offset_0_alias, 0, 64
	.other		__nv_reservedSMEM_offset_0_alias,@"STO_CUDA_RESERVED_SHARED STV_DEFAULT"
__nv_reservedSMEM_offset_0_alias:
	.zero		0
	.zero		64


//--------------------- .nv.constant0._Z12hello_kernelv --------------------------
	.section	.nv.constant0._Z12hello_kernelv,"a",@progbits
	.sectionflags	@""
	.align	4
.nv.constant0._Z12hello_kernelv:
	.zero		896


//--------------------- SYMBOLS --------------------------

	.type		.nv.reservedSmem.offset0,@object
	.size		.nv.reservedSmem.offset0,0x4
	.type		vprintf,@function
